//
// Generated by NVIDIA NVVM Compiler
//
// Compiler Build ID: CL-36424714
// Cuda compilation tools, release 13.0, V13.0.88
// Based on NVVM 20.0.0
//

.version 9.0
.target sm_100
.address_size 64

	// .globl	_Z13float_add_onePfj

.visible .entry _Z13float_add_onePfj(
	.param .u64 .ptr .align 1 _Z13float_add_onePfj_param_0,
	.param .u32 _Z13float_add_onePfj_param_1
)
{
	.reg .pred 	%p<3>;
	.reg .b32 	%r<11>;
	.reg .b32 	%f<3>;
	.reg .b64 	%rd<5>;

	ld.param.u64 	%rd2, [_Z13float_add_onePfj_param_0];
	ld.param.u32 	%r6, [_Z13float_add_onePfj_param_1];
	mov.u32 	%r1, %ntid.x;
	mov.u32 	%r7, %ctaid.x;
	mov.u32 	%r8, %tid.x;
	mad.lo.s32 	%r10, %r1, %r7, %r8;
	setp.ge.u32 	%p1, %r10, %r6;
	@%p1 bra 	$L__BB0_3;
	mov.u32 	%r9, %nctaid.x;
	mul.lo.s32 	%r3, %r1, %r9;
	cvta.to.global.u64 	%rd1, %rd2;
$L__BB0_2:
	mul.wide.s32 	%rd3, %r10, 4;
	add.s64 	%rd4, %rd1, %rd3;
	ld.global.f32 	%f1, [%rd4];
	add.f32 	%f2, %f1, 0f3F800000;
	st.global.f32 	[%rd4], %f2;
	add.s32 	%r10, %r10, %r3;
	setp.lt.u32 	%p2, %r10, %r6;
	@%p2 bra 	$L__BB0_2;
$L__BB0_3:
	ret;

}


// ===== COMPILED SASS (sm_100) =====

	.target	sm_100

	.elftype	@"ET_EXEC"


//--------------------- .note.nv.tkinfo           --------------------------
	.section	.note.nv.tkinfo,"",@"SHT_NOTE"
	.sectionflags	@"SHF_NOTE_NV_TKINFO"
	.tkinfo
        /*0018*/ 	.word	0x00000002
        /*0030*/ 	.string	""
        /*0030*/ 	.string	"ptxas"
        /*0030*/ 	.string	"Cuda compilation tools, release 13.0, V13.0.88"
        /*0030*/ 	.string	"Build cuda_13.0.r13.0/compiler.36424714_0"
        /*0030*/ 	.string	"-arch sm_100 -m 64 "



//--------------------- .note.nv.cuinfo           --------------------------
	.section	.note.nv.cuinfo,"",@"SHT_NOTE"
	.sectionflags	@"SHF_NOTE_NV_CUINFO"
        /*0018*/ 	.short	0x0002
        /*001a*/ 	.short	0x0064
        /*001c*/ 	.short	0x0082
	.zero		2


//--------------------- .nv.info                  --------------------------
	.section	.nv.info,"",@"SHT_CUDA_INFO"
	.align	4


	//----- nvinfo : EIATTR_REGCOUNT
	.align		4
        /*0000*/ 	.byte	0x04, 0x2f
        /*0002*/ 	.short	(.L_1 - .L_0)
	.align		4
.L_0:
        /*0004*/ 	.word	index@(_Z13float_add_onePfj)
        /*0008*/ 	.word	0x0000000a


	//----- nvinfo : EIATTR_FRAME_SIZE
	.align		4
.L_1:
        /*000c*/ 	.byte	0x04, 0x11
        /*000e*/ 	.short	(.L_3 - .L_2)
	.align		4
.L_2:
        /*0010*/ 	.word	index@(_Z13float_add_onePfj)
        /*0014*/ 	.word	0x00000000


	//----- nvinfo : EIATTR_MIN_STACK_SIZE
	.align		4
.L_3:
        /*0018*/ 	.byte	0x04, 0x12
        /*001a*/ 	.short	(.L_5 - .L_4)
	.align		4
.L_4:
        /*001c*/ 	.word	index@(_Z13float_add_onePfj)
        /*0020*/ 	.word	0x00000000
.L_5:


//--------------------- .nv.compat                --------------------------
	.section	.nv.compat,"",@"SHT_CUDA_COMPAT_INFO"
	.align	4
        /*0000*/ 	.byte	0x02, 0x09, 0x00, 0x00, 0x02, 0x02, 0x01, 0x00, 0x02, 0x05, 0x05, 0x00, 0x03, 0x07, 0x01, 0x01
        /*0010*/ 	.byte	0x02, 0x03, 0x00, 0x00, 0x02, 0x06, 0x01, 0x00, 0x04, 0x0b, 0x08, 0x00, 0x09, 0x00, 0x00, 0x00
        /*0020*/ 	.byte	0x00, 0x00, 0x00, 0x00


//--------------------- .nv.info._Z13float_add_onePfj --------------------------
	.section	.nv.info._Z13float_add_onePfj,"",@"SHT_CUDA_INFO"
	.sectionflags	@""
	.align	4


	//----- nvinfo : EIATTR_CUDA_API_VERSION
	.align		4
        /*0000*/ 	.byte	0x04, 0x37
        /*0002*/ 	.short	(.L_7 - .L_6)
.L_6:
        /*0004*/ 	.word	0x00000082


	//----- nvinfo : EIATTR_KPARAM_INFO
	.align		4
.L_7:
        /*0008*/ 	.byte	0x04, 0x17
        /*000a*/ 	.short	(.L_9 - .L_8)
.L_8:
        /*000c*/ 	.word	0x00000000
        /*0010*/ 	.short	0x0001
        /*0012*/ 	.short	0x0008
        /*0014*/ 	.byte	0x00, 0xf0, 0x11, 0x00


	//----- nvinfo : EIATTR_KPARAM_INFO
	.align		4
.L_9:
        /*0018*/ 	.byte	0x04, 0x17
        /*001a*/ 	.short	(.L_11 - .L_10)
.L_10:
        /*001c*/ 	.word	0x00000000
        /*0020*/ 	.short	0x0000
        /*0022*/ 	.short	0x0000
        /*0024*/ 	.byte	0x00, 0xf5, 0x21, 0x00


	//----- nvinfo : EIATTR_SPARSE_MMA_MASK
	.align		4
.L_11:
        /*0028*/ 	.byte	0x03, 0x50
        /*002a*/ 	.short	0x0000


	//----- nvinfo : EIATTR_MAXREG_COUNT
	.align		4
        /*002c*/ 	.byte	0x03, 0x1b
        /*002e*/ 	.short	0x00ff


	//----- nvinfo : EIATTR_MERCURY_ISA_VERSION
	.align		4
        /*0030*/ 	.byte	0x03, 0x5f
        /*0032*/ 	.short	0x0101


	//----- nvinfo : EIATTR_VRC_CTA_INIT_COUNT
	.align		4
        /*0034*/ 	.byte	0x02, 0x4a
	.zero		1
	.zero		1


	//----- nvinfo : EIATTR_EXIT_INSTR_OFFSETS
	.align		4
        /*0038*/ 	.byte	0x04, 0x1c
        /*003a*/ 	.short	(.L_13 - .L_12)


	//   ....[0]....
.L_12:
        /*003c*/ 	.word	0x00000070


	//   ....[1]....
        /*0040*/ 	.word	0x00000130


	//----- nvinfo : EIATTR_CRS_STACK_SIZE
	.align		4
.L_13:
        /*0044*/ 	.byte	0x04, 0x1e
        /*0046*/ 	.short	(.L_15 - .L_14)
.L_14:
        /*0048*/ 	.word	0x00000000


	//----- nvinfo : EIATTR_CBANK_PARAM_SIZE
	.align		4
.L_15:
        /*004c*/ 	.byte	0x03, 0x19
        /*004e*/ 	.short	0x000c


	//----- nvinfo : EIATTR_PARAM_CBANK
	.align		4
        /*0050*/ 	.byte	0x04, 0x0a
        /*0052*/ 	.short	(.L_17 - .L_16)
	.align		4
.L_16:
        /*0054*/ 	.word	index@(.nv.constant0._Z13float_add_onePfj)
        /*0058*/ 	.short	0x0380
        /*005a*/ 	.short	0x000c


	//----- nvinfo : EIATTR_SW_WAR
	.align		4
.L_17:
        /*005c*/ 	.byte	0x04, 0x36
        /*005e*/ 	.short	(.L_19 - .L_18)
.L_18:
        /*0060*/ 	.word	0x00000008
.L_19:


//--------------------- .nv.callgraph             --------------------------
	.section	.nv.callgraph,"",@"SHT_CUDA_CALLGRAPH"
	.align	4
	.sectionentsize	8
	.align		4
        /*0000*/ 	.word	0x00000000
	.align		4
        /*0004*/ 	.word	0xffffffff
	.align		4
        /*0008*/ 	.word	0x00000000
	.align		4
        /*000c*/ 	.word	0xfffffffe
	.align		4
        /*0010*/ 	.word	0x00000000
	.align		4
        /*0014*/ 	.word	0xfffffffd
	.align		4
        /*0018*/ 	.word	0x00000000
	.align		4
        /*001c*/ 	.word	0xfffffffc


//--------------------- .text._Z13float_add_onePfj --------------------------
	.section	.text._Z13float_add_onePfj,"ax",@progbits
	.align	128
        .global         _Z13float_add_onePfj
        .type           _Z13float_add_onePfj,@function
        .size           _Z13float_add_onePfj,(.L_x_2 - _Z13float_add_onePfj)
        .other          _Z13float_add_onePfj,@"STO_CUDA_ENTRY STV_DEFAULT"
_Z13float_add_onePfj:
.text._Z13float_add_onePfj:
[----:B------:R-:W-:Y:S01]  /*0000*/  LDC R1, c[0x0][0x37c] ;  /* 0x0000df00ff017b82 */ /* 0x000fe20000000800 */
[----:B------:R-:W0:Y:S01]  /*0010*/  S2R R0, SR_CTAID.X ;  /* 0x0000000000007919 */ /* 0x000e220000002500 */
[----:B------:R-:W0:Y:S01]  /*0020*/  LDCU UR4, c[0x0][0x360] ;  /* 0x00006c00ff0477ac */ /* 0x000e220008000800 */
[----:B------:R-:W0:Y:S01]  /*0030*/  S2R R3, SR_TID.X ;  /* 0x0000000000037919 */ /* 0x000e220000002100 */
[----:B------:R-:W1:Y:S01]  /*0040*/  LDCU UR8, c[0x0][0x388] ;  /* 0x00007100ff0877ac */ /* 0x000e620008000800 */
[----:B0-----:R-:W-:-:S05]  /*0050*/  IMAD R0, R0, UR4, R3 ;  /* 0x0000000400007c24 */ /* 0x001fca000f8e0203 */
[----:B-1----:R-:W-:-:S13]  /*0060*/  ISETP.GE.U32.AND P0, PT, R0, UR8, PT ;  /* 0x0000000800007c0c */ /* 0x002fda000bf06070 */
[----:B------:R-:W-:Y:S05]  /*0070*/  @P0 EXIT ;  /* 0x000000000000094d */ /* 0x000fea0003800000 */
[----:B------:R-:W0:Y:S01]  /*0080*/  LDC.64 R4, c[0x0][0x380] ;  /* 0x0000e000ff047b82 */ /* 0x000e220000000a00 */
[----:B------:R-:W1:Y:S01]  /*0090*/  LDCU UR5, c[0x0][0x370] ;  /* 0x00006e00ff0577ac */ /* 0x000e620008000800 */
[----:B------:R-:W2:Y:S01]  /*00a0*/  LDCU.64 UR6, c[0x0][0x358] ;  /* 0x00006b00ff0677ac */ /* 0x000ea20008000a00 */
[----:B-1----:R-:W-:-:S12]  /*00b0*/  UIMAD UR4, UR4, UR5, URZ ;  /* 0x00000005040472a4 */ /* 0x002fd8000f8e02ff */
.L_x_0:
[----:B01----:R-:W-:-:S05]  /*00c0*/  IMAD.WIDE R2, R0, 0x4, R4 ;  /* 0x0000000400027825 */ /* 0x003fca00078e0204 */
[----:B--2---:R-:W2:Y:S01]  /*00d0*/  LDG.E R6, desc[UR6][R2.64] ;  /* 0x0000000602067981 */ /* 0x004ea2000c1e1900 */
[----:B------:R-:W-:-:S04]  /*00e0*/  IADD3 R0, PT, PT, R0, UR4, RZ ;  /* 0x0000000400007c10 */ /* 0x000fc8000fffe0ff */
[----:B------:R-:W-:Y:S01]  /*00f0*/  ISETP.GE.U32.AND P0, PT, R0, UR8, PT ;  /* 0x0000000800007c0c */ /* 0x000fe2000bf06070 */
[----:B--2---:R-:W-:-:S05]  /*0100*/  FADD R7, R6, 1 ;  /* 0x3f80000006077421 */ /* 0x004fca0000000000 */
[----:B------:R1:W-:Y:S07]  /*0110*/  STG.E desc[UR6][R2.64], R7 ;  /* 0x0000000702007986 */ /* 0x0003ee000c101906 */
[----:B------:R-:W-:Y:S05]  /*0120*/  @!P0 BRA `(.L_x_0) ;  /* 0xfffffffc00e48947 */ /* 0x000fea000383ffff */
[----:B------:R-:W-:Y:S05]  /*0130*/  EXIT ;  /* 0x000000000000794d */ /* 0x000fea0003800000 */
.L_x_1:
[----:B------:R-:W-:-:S00]  /*0140*/  BRA `(.L_x_1) ;  /* 0xfffffffc00fc7947 */ /* 0x000fc0000383ffff */
[----:B------:R-:W-:-:S00]  /*0150*/  NOP ;  /* 0x0000000000007918 */ /* 0x000fc00000000000 */
        /* <DEDUP_REMOVED lines=10> */
.L_x_2:


//--------------------- .nv.shared.reserved.0     --------------------------
	.section	.nv.shared.reserved.0,"aw",@nobits
	.weak		__nv_reservedSMEM_offset_0_alias
	.size		__nv_reservedSMEM_offset_0_alias, 0, 64
	.other		__nv_reservedSMEM_offset_0_alias,@"STO_CUDA_RESERVED_SHARED STV_DEFAULT"
__nv_reservedSMEM_offset_0_alias:
	.zero		0
	.zero		64


//--------------------- .nv.constant0._Z13float_add_onePfj --------------------------
	.section	.nv.constant0._Z13float_add_onePfj,"a",@progbits
	.sectionflags	@""
	.align	4
.nv.constant0._Z13float_add_onePfj:
	.zero		908


//--------------------- SYMBOLS --------------------------

	.type		.nv.reservedSmem.offset0,@object
	.size		.nv.reservedSmem.offset0,0x4
